	.headerflags	@"EF_CUDA_TEXMODE_UNIFIED EF_CUDA_64BIT_ADDRESS EF_CUDA_ACCELERATORS EF_CUDA_SM90 EF_CUDA_VIRTUAL_SM(EF_CUDA_SM90)"
	.elftype	@"ET_EXEC"


//--------------------- .nv.info                  --------------------------
	.section	.nv.info,"",@"SHT_CUDA_INFO"
	.align	4


	//----- nvinfo : EIATTR_REGCOUNT
	.align		4
        /*0000*/ 	.byte	0x04, 0x2f
        /*0002*/ 	.short	(.L_1 - .L_0)
	.align		4
.L_0:
        /*0004*/ 	.word	index@(triton_poi_fused_cat_10)
        /*0008*/ 	.word	0x00000010


	//----- nvinfo : EIATTR_MIN_STACK_SIZE
	.align		4
.L_1:
        /*000c*/ 	.byte	0x04, 0x12
        /*000e*/ 	.short	(.L_3 - .L_2)
	.align		4
.L_2:
        /*0010*/ 	.word	index@(triton_poi_fused_cat_10)
        /*0014*/ 	.word	0x00000000


	//----- nvinfo : EIATTR_FRAME_SIZE
	.align		4
.L_3:
        /*0018*/ 	.byte	0x04, 0x11
        /*001a*/ 	.short	(.L_5 - .L_4)
	.align		4
.L_4:
        /*001c*/ 	.word	index@(triton_poi_fused_cat_10)
        /*0020*/ 	.word	0x00000000


	//----- nvinfo : EIATTR_MIN_STACK_SIZE
	.align		4
.L_5:
        /*0024*/ 	.byte	0x04, 0x12
        /*0026*/ 	.short	(.L_7 - .L_6)
	.align		4
.L_6:
        /*0028*/ 	.word	index@(triton_poi_fused_cat_10)
        /*002c*/ 	.word	0x00000000
.L_7:


//--------------------- .nv.info.triton_poi_fused_cat_10 --------------------------
	.section	.nv.info.triton_poi_fused_cat_10,"",@"SHT_CUDA_INFO"
	.sectionflags	@""
	.align	4


	//----- nvinfo : EIATTR_CUDA_API_VERSION
	.align		4
        /*0000*/ 	.byte	0x04, 0x37
        /*0002*/ 	.short	(.L_9 - .L_8)
.L_8:
        /*0004*/ 	.word	0x0000007c


	//----- nvinfo : EIATTR_KPARAM_INFO
	.align		4
.L_9:
        /*0008*/ 	.byte	0x04, 0x17
        /*000a*/ 	.short	(.L_11 - .L_10)
.L_10:
        /*000c*/ 	.word	0x00000000
        /*0010*/ 	.short	0x0003
        /*0012*/ 	.short	0x0018
        /*0014*/ 	.byte	0x00, 0xf0, 0x11, 0x00


	//----- nvinfo : EIATTR_KPARAM_INFO
	.align		4
.L_11:
        /*0018*/ 	.byte	0x04, 0x17
        /*001a*/ 	.short	(.L_13 - .L_12)
.L_12:
        /*001c*/ 	.word	0x00000000
        /*0020*/ 	.short	0x0002
        /*0022*/ 	.short	0x0010
        /*0024*/ 	.byte	0x00, 0xf4, 0x21, 0x00


	//----- nvinfo : EIATTR_KPARAM_INFO
	.align		4
.L_13:
        /*0028*/ 	.byte	0x04, 0x17
        /*002a*/ 	.short	(.L_15 - .L_14)
.L_14:
        /*002c*/ 	.word	0x00000000
        /*0030*/ 	.short	0x0001
        /*0032*/ 	.short	0x0008
        /*0034*/ 	.byte	0x00, 0xf4, 0x21, 0x00


	//----- nvinfo : EIATTR_KPARAM_INFO
	.align		4
.L_15:
        /*0038*/ 	.byte	0x04, 0x17
        /*003a*/ 	.short	(.L_17 - .L_16)
.L_16:
        /*003c*/ 	.word	0x00000000
        /*0040*/ 	.short	0x0000
        /*0042*/ 	.short	0x0000
        /*0044*/ 	.byte	0x00, 0xf4, 0x21, 0x00


	//----- nvinfo : EIATTR_SPARSE_MMA_MASK
	.align		4
.L_17:
        /*0048*/ 	.byte	0x03, 0x50
        /*004a*/ 	.short	0x0000


	//----- nvinfo : EIATTR_MAXREG_COUNT
	.align		4
        /*004c*/ 	.byte	0x03, 0x1b
        /*004e*/ 	.short	0x00ff


	//----- nvinfo : EIATTR_EXIT_INSTR_OFFSETS
	.align		4
        /*0050*/ 	.byte	0x04, 0x1c
        /*0052*/ 	.short	(.L_19 - .L_18)


	//   ....[0]....
.L_18:
        /*0054*/ 	.word	0x00000390


	//   ....[1]....
        /*0058*/ 	.word	0x000003b0


	//----- nvinfo : EIATTR_REQNTID
	.align		4
.L_19:
        /*005c*/ 	.byte	0x04, 0x10
        /*005e*/ 	.short	(.L_21 - .L_20)
.L_20:
        /*0060*/ 	.word	0x00000080
        /*0064*/ 	.word	0x00000001
        /*0068*/ 	.word	0x00000001


	//----- nvinfo : EIATTR_CBANK_PARAM_SIZE
	.align		4
.L_21:
        /*006c*/ 	.byte	0x03, 0x19
        /*006e*/ 	.short	0x001c


	//----- nvinfo : EIATTR_PARAM_CBANK
	.align		4
        /*0070*/ 	.byte	0x04, 0x0a
        /*0072*/ 	.short	(.L_23 - .L_22)
	.align		4
.L_22:
        /*0074*/ 	.word	index@(.nv.constant0.triton_poi_fused_cat_10)
        /*0078*/ 	.short	0x0210
        /*007a*/ 	.short	0x001c


	//----- nvinfo : EIATTR_SW_WAR
	.align		4
.L_23:
        /*007c*/ 	.byte	0x04, 0x36
        /*007e*/ 	.short	(.L_25 - .L_24)
.L_24:
        /*0080*/ 	.word	0x00000008
.L_25:


//--------------------- .nv.callgraph             --------------------------
	.section	.nv.callgraph,"",@"SHT_CUDA_CALLGRAPH"
	.align	4
	.sectionentsize	8
	.align		4
        /*0000*/ 	.word	0x00000000
	.align		4
        /*0004*/ 	.word	0xffffffff
	.align		4
        /*0008*/ 	.word	0x00000000
	.align		4
        /*000c*/ 	.word	0xfffffffe
	.align		4
        /*0010*/ 	.word	0x00000000
	.align		4
        /*0014*/ 	.word	0xfffffffd
	.align		4
        /*0018*/ 	.word	0x00000000
	.align		4
        /*001c*/ 	.word	0xfffffffc


//--------------------- .text.triton_poi_fused_cat_10 --------------------------
	.section	.text.triton_poi_fused_cat_10,"ax",@progbits
	.align	128
        .global         triton_poi_fused_cat_10
        .type           triton_poi_fused_cat_10,@function
        .size           triton_poi_fused_cat_10,(.L_x_1 - triton_poi_fused_cat_10)
        .other          triton_poi_fused_cat_10,@"STO_CUDA_ENTRY STV_DEFAULT"
triton_poi_fused_cat_10:
.text.triton_poi_fused_cat_10:
[----:B------:R-:W0:Y:S02]  /*0000*/  LDC R1, c[0x0][0x28] ;  /* 0x00000a00ff017b82 */ /* 0x000e240000000800 */
[----:B------:R-:W1:Y:S01]  /*0010*/  S2R R0, SR_TID.X ;  /* 0x0000000000007919 */ /* 0x000e620000002100 */
[----:B------:R-:W-:Y:S01]  /*0020*/  ULDC.64 UR4, c[0x0][0x218] ;  /* 0x0000860000047ab9 */ /* 0x000fe20000000a00 */
[----:B------:R-:W2:Y:S01]  /*0030*/  S2R R3, SR_CTAID.X ;  /* 0x0000000000037919 */ /* 0x000ea20000002500 */
[----:B-1----:R-:W-:-:S05]  /*0040*/  IMAD.SHL.U32 R0, R0, 0x2, RZ ;  /* 0x0000000200007824 */ /* 0x002fca00078e00ff */
[----:B------:R-:W-:-:S05]  /*0050*/  LOP3.LUT R0, R0, 0xfe, RZ, 0xc0, !PT ;  /* 0x000000fe00007812 */ /* 0x000fca00078ec0ff */
[----:B--2---:R-:W-:-:S04]  /*0060*/  IMAD R0, R3, 0x100, R0 ;  /* 0x0000010003007824 */ /* 0x004fc800078e0200 */
[C---:B------:R-:W-:Y:S01]  /*0070*/  IMAD.HI R7, R0.reuse, 0x2aaaaaab, RZ ;  /* 0x2aaaaaab00077827 */ /* 0x040fe200078e02ff */
[----:B------:R-:W-:Y:S02]  /*0080*/  SHF.R.S32.HI R3, RZ, 0x1f, R0 ;  /* 0x0000001fff037819 */ /* 0x000fe40000011400 */
[----:B------:R-:W-:Y:S02]  /*0090*/  ISETP.GE.AND P0, PT, R0, 0x1800, PT ;  /* 0x000018000000780c */ /* 0x000fe40003f06270 */
[----:B------:R-:W-:Y:S02]  /*00a0*/  LEA.HI R4, R3, R0, RZ, 0x4 ;  /* 0x0000000003047211 */ /* 0x000fe400078f20ff */
[----:B------:R-:W-:Y:S02]  /*00b0*/  SHF.R.U32.HI R8, RZ, 0x1f, R7 ;  /* 0x0000001fff087819 */ /* 0x000fe40000011607 */
[----:B------:R-:W-:Y:S02]  /*00c0*/  SHF.R.S32.HI R5, RZ, 0x4, R4 ;  /* 0x00000004ff057819 */ /* 0x000fe40000011404 */
[----:B------:R-:W-:-:S03]  /*00d0*/  LEA.HI.SX32 R7, R7, R8, 0x18 ;  /* 0x0000000807077211 */ /* 0x000fc600078fc2ff */
[----:B------:R-:W-:-:S05]  /*00e0*/  IMAD.HI R2, R5, 0x2aaaaaab, RZ ;  /* 0x2aaaaaab05027827 */ /* 0x000fca00078e02ff */
[----:B------:R-:W-:-:S04]  /*00f0*/  SHF.R.U32.HI R3, RZ, 0x1f, R2 ;  /* 0x0000001fff037819 */ /* 0x000fc80000011602 */
[----:B------:R-:W-:Y:S02]  /*0100*/  LEA.HI R6, R2, R3, RZ, 0x1c ;  /* 0x0000000302067211 */ /* 0x000fe400078fe0ff */
[----:B------:R-:W1:Y:S03]  /*0110*/  LDC.64 R2, c[0x0][0x210] ;  /* 0x00008400ff027b82 */ /* 0x000e660000000a00 */
[----:B------:R-:W-:Y:S01]  /*0120*/  IMAD R6, R6, -0x60, R5 ;  /* 0xffffffa006067824 */ /* 0x000fe200078e0205 */
[----:B------:R-:W-:Y:S01]  /*0130*/  LOP3.LUT R5, R4, 0xfffffff0, RZ, 0xc0, !PT ;  /* 0xfffffff004057812 */ /* 0x000fe200078ec0ff */
[C---:B------:R-:W-:Y:S02]  /*0140*/  IMAD R4, R7.reuse, 0x300, RZ ;  /* 0x0000030007047824 */ /* 0x040fe400078e02ff */
[C---:B------:R-:W-:Y:S01]  /*0150*/  IMAD.SHL.U32 R8, R6.reuse, 0x10, RZ ;  /* 0x0000001006087824 */ /* 0x040fe200078e00ff */
[----:B------:R-:W-:Y:S01]  /*0160*/  ISETP.GE.AND P1, PT, R6, 0x30, PT ;  /* 0x000000300600780c */ /* 0x000fe20003f26270 */
[----:B------:R-:W-:Y:S01]  /*0170*/  IMAD.IADD R5, R0, 0x1, -R5 ;  /* 0x0000000100057824 */ /* 0x000fe200078e0a05 */
[----:B------:R-:W-:Y:S01]  /*0180*/  SHF.R.S32.HI R9, RZ, 0x1f, R4 ;  /* 0x0000001fff097819 */ /* 0x000fe20000011404 */
[----:B------:R-:W-:Y:S01]  /*0190*/  IMAD R7, R7, -0x600, R0 ;  /* 0xfffffa0007077824 */ /* 0x000fe200078e0200 */
[----:B------:R-:W-:-:S02]  /*01a0*/  ISETP.GT.AND P2, PT, R6, 0x2f, !P0 ;  /* 0x0000002f0600780c */ /* 0x000fc40004744270 */
[----:B------:R-:W-:Y:S01]  /*01b0*/  SHF.R.S32.HI R10, RZ, 0x1f, R5 ;  /* 0x0000001fff0a7819 */ /* 0x000fe20000011405 */
[--C-:B------:R-:W-:Y:S01]  /*01c0*/  IMAD.IADD R7, R7, 0x1, R4.reuse ;  /* 0x0000000107077824 */ /* 0x100fe200078e0204 */
[----:B------:R-:W-:Y:S02]  /*01d0*/  IADD3 R5, P3, P4, R8, R5, R4 ;  /* 0x0000000508057210 */ /* 0x000fe40007c7e004 */
[----:B------:R-:W-:-:S04]  /*01e0*/  SHF.R.S32.HI R8, RZ, 0x1f, R8 ;  /* 0x0000001fff087819 */ /* 0x000fc80000011408 */
[----:B------:R-:W-:Y:S02]  /*01f0*/  IADD3.X R8, R8, R10, R9, P3, P4 ;  /* 0x0000000a08087210 */ /* 0x000fe40001fe8409 */
[----:B------:R-:W-:Y:S02]  /*0200*/  CS2R R10, SRZ ;  /* 0x00000000000a7805 */ /* 0x000fe4000001ff00 */
[----:B------:R-:W-:Y:S01]  /*0210*/  ISETP.LT.AND P3, PT, R0, 0x1800, !P1 ;  /* 0x000018000000780c */ /* 0x000fe20004f61270 */
[----:B-1----:R-:W-:Y:S01]  /*0220*/  IMAD.WIDE R2, R7, 0x4, R2 ;  /* 0x0000000407027825 */ /* 0x002fe200078e0202 */
[C---:B------:R-:W-:Y:S01]  /*0230*/  LEA R4, P4, R5.reuse, UR4, 0x2 ;  /* 0x0000000405047c11 */ /* 0x040fe2000f8810ff */
[----:B------:R-:W1:Y:S03]  /*0240*/  LDC.64 R6, c[0x0][0x220] ;  /* 0x00008800ff067b82 */ /* 0x000e660000000a00 */
[----:B------:R-:W-:-:S02]  /*0250*/  LEA.HI.X R5, R5, UR5, R8, 0x2, P4 ;  /* 0x0000000505057c11 */ /* 0x000fc4000a0f1408 */
[----:B------:R-:W-:Y:S01]  /*0260*/  CS2R R8, SRZ ;  /* 0x0000000000087805 */ /* 0x000fe2000001ff00 */
[----:B------:R-:W-:Y:S02]  /*0270*/  ULDC.64 UR4, c[0x0][0x208] ;  /* 0x0000820000047ab9 */ /* 0x000fe40000000a00 */
[----:B------:R-:W2:Y:S04]  /*0280*/  @P2 LDG.E.64 R10, desc[UR4][R4.64+-0xc00] ;  /* 0xfff40004040a2981 */ /* 0x000ea8000c1e1b00 */
[----:B------:R1:W3:Y:S02]  /*0290*/  @P3 LDG.E.64 R8, desc[UR4][R2.64] ;  /* 0x0000000402083981 */ /* 0x0002e4000c1e1b00 */
[----:B-1----:R-:W-:Y:S01]  /*02a0*/  IMAD.WIDE R2, R0, 0x4, R6 ;  /* 0x0000000400027825 */ /* 0x002fe200078e0206 */
[----:B--2---:R-:W-:-:S02]  /*02b0*/  SEL R13, R10, RZ, P2 ;  /* 0x000000ff0a0d7207 */ /* 0x004fc40001000000 */
[----:B------:R-:W-:Y:S02]  /*02c0*/  SEL R10, R11, RZ, P2 ;  /* 0x000000ff0b0a7207 */ /* 0x000fe40001000000 */
[----:B---3--:R-:W-:Y:S02]  /*02d0*/  SEL R8, R8, RZ, P3 ;  /* 0x000000ff08087207 */ /* 0x008fe40001800000 */
[----:B------:R-:W-:Y:S02]  /*02e0*/  SEL R9, R9, RZ, P3 ;  /* 0x000000ff09097207 */ /* 0x000fe40001800000 */
[----:B------:R-:W-:Y:S02]  /*02f0*/  FSETP.GT.AND P2, PT, R8, RZ, PT ;  /* 0x000000ff0800720b */ /* 0x000fe40003f44000 */
[----:B------:R-:W-:Y:S02]  /*0300*/  FSETP.GT.AND P3, PT, R9, RZ, PT ;  /* 0x000000ff0900720b */ /* 0x000fe40003f64000 */
[----:B------:R-:W-:-:S02]  /*0310*/  FSETP.GT.AND P4, PT, R13, RZ, PT ;  /* 0x000000ff0d00720b */ /* 0x000fc40003f84000 */
[----:B------:R-:W-:-:S07]  /*0320*/  FSETP.GT.AND P5, PT, R10, RZ, PT ;  /* 0x000000ff0a00720b */ /* 0x000fce0003fa4000 */
[----:B------:R-:W-:Y:S02]  /*0330*/  @!P2 FMUL R8, R8, 0.20000000298023223877 ;  /* 0x3e4ccccd0808a820 */ /* 0x000fe40000400000 */
[----:B------:R-:W-:Y:S02]  /*0340*/  @!P3 FMUL R9, R9, 0.20000000298023223877 ;  /* 0x3e4ccccd0909b820 */ /* 0x000fe40000400000 */
[----:B------:R-:W-:Y:S02]  /*0350*/  @!P4 FMUL R13, R13, 0.20000000298023223877 ;  /* 0x3e4ccccd0d0dc820 */ /* 0x000fe40000400000 */
[----:B------:R-:W-:-:S03]  /*0360*/  @!P5 FMUL R10, R10, 0.20000000298023223877 ;  /* 0x3e4ccccd0a0ad820 */ /* 0x000fc60000400000 */
[----:B------:R-:W-:Y:S02]  /*0370*/  FSEL R8, R8, R13, !P1 ;  /* 0x0000000d08087208 */ /* 0x000fe40004800000 */
[----:B------:R-:W-:Y:S01]  /*0380*/  FSEL R9, R9, R10, !P1 ;  /* 0x0000000a09097208 */ /* 0x000fe20004800000 */
[----:B------:R-:W-:Y:S06]  /*0390*/  @P0 EXIT ;  /* 0x000000000000094d */ /* 0x000fec0003800000 */
[----:B------:R-:W-:Y:S01]  /*03a0*/  STG.E.64 desc[UR4][R2.64], R8 ;  /* 0x0000000802007986 */ /* 0x000fe2000c101b04 */
[----:B------:R-:W-:Y:S05]  /*03b0*/  EXIT ;  /* 0x000000000000794d */ /* 0x000fea0003800000 */
.L_x_0:
[----:B------:R-:W-:-:S00]  /*03c0*/  BRA `(.L_x_0) ;  /* 0xfffffffc00fc7947 */ /* 0x000fc0000383ffff */
[----:B------:R-:W-:-:S00]  /*03d0*/  NOP ;  /* 0x0000000000007918 */ /* 0x000fc00000000000 */
        /* <DEDUP_REMOVED lines=10> */
.L_x_1:


//--------------------- .nv.constant0.triton_poi_fused_cat_10 --------------------------
	.section	.nv.constant0.triton_poi_fused_cat_10,"a",@progbits
	.sectionflags	@""
	.align	4
.nv.constant0.triton_poi_fused_cat_10:
	.zero		556
